//
// Generated by NVIDIA NVVM Compiler
//
// Compiler Build ID: CL-36424714
// Cuda compilation tools, release 13.0, V13.0.88
// Based on NVVM 20.0.0
//

.version 9.0
.target sm_100
.address_size 64

	// .globl	_Z6kernelPii

.visible .entry _Z6kernelPii(
	.param .u64 .ptr .align 1 _Z6kernelPii_param_0,
	.param .u32 _Z6kernelPii_param_1
)
{
	.reg .pred 	%p<7>;
	.reg .b32 	%r<33>;
	.reg .b64 	%rd<11>;

	ld.param.u64 	%rd2, [_Z6kernelPii_param_0];
	ld.param.u32 	%r12, [_Z6kernelPii_param_1];
	cvta.to.global.u64 	%rd1, %rd2;
	mov.u32 	%r13, %tid.x;
	mov.u32 	%r14, %ctaid.x;
	mov.u32 	%r15, %ntid.x;
	mad.lo.s32 	%r31, %r14, %r15, %r13;
	mov.u32 	%r16, %nctaid.x;
	mul.lo.s32 	%r2, %r15, %r16;
	setp.ge.s32 	%p1, %r31, %r12;
	@%p1 bra 	$L__BB0_7;
	add.s32 	%r17, %r31, %r2;
	max.s32 	%r18, %r12, %r17;
	setp.lt.s32 	%p2, %r17, %r12;
	selp.u32 	%r19, 1, 0, %p2;
	add.s32 	%r20, %r17, %r19;
	sub.s32 	%r21, %r18, %r20;
	div.u32 	%r22, %r21, %r2;
	add.s32 	%r3, %r22, %r19;
	and.b32  	%r23, %r3, 3;
	setp.eq.s32 	%p3, %r23, 3;
	@%p3 bra 	$L__BB0_4;
	add.s32 	%r24, %r3, 1;
	and.b32  	%r25, %r24, 3;
	neg.s32 	%r29, %r25;
$L__BB0_3:
	.pragma "nounroll";
	mul.wide.s32 	%rd3, %r31, 4;
	add.s64 	%rd4, %rd1, %rd3;
	st.global.u32 	[%rd4], %r31;
	add.s32 	%r31, %r31, %r2;
	add.s32 	%r29, %r29, 1;
	setp.ne.s32 	%p4, %r29, 0;
	@%p4 bra 	$L__BB0_3;
$L__BB0_4:
	setp.lt.u32 	%p5, %r3, 3;
	@%p5 bra 	$L__BB0_7;
	mul.wide.s32 	%rd7, %r2, 4;
$L__BB0_6:
	mul.wide.s32 	%rd5, %r31, 4;
	add.s64 	%rd6, %rd1, %rd5;
	st.global.u32 	[%rd6], %r31;
	add.s32 	%r26, %r31, %r2;
	add.s64 	%rd8, %rd6, %rd7;
	st.global.u32 	[%rd8], %r26;
	add.s32 	%r27, %r26, %r2;
	add.s64 	%rd9, %rd8, %rd7;
	st.global.u32 	[%rd9], %r27;
	add.s32 	%r28, %r27, %r2;
	add.s64 	%rd10, %rd9, %rd7;
	st.global.u32 	[%rd10], %r28;
	add.s32 	%r31, %r28, %r2;
	setp.lt.s32 	%p6, %r31, %r12;
	@%p6 bra 	$L__BB0_6;
$L__BB0_7:
	ret;

}
	// .globl	_Z10perfBuggedPi
.visible .entry _Z10perfBuggedPi(
	.param .u64 .ptr .align 1 _Z10perfBuggedPi_param_0
)
{
	.reg .pred 	%p<2>;
	.reg .b32 	%r<5>;
	.reg .b64 	%rd<5>;

	ld.param.u64 	%rd1, [_Z10perfBuggedPi_param_0];
	mov.u32 	%r2, %ctaid.x;
	mov.u32 	%r3, %ntid.x;
	mov.u32 	%r4, %tid.x;
	mad.lo.s32 	%r1, %r2, %r3, %r4;
	setp.gt.s32 	%p1, %r1, 9999;
	@%p1 bra 	$L__BB1_2;
	cvta.to.global.u64 	%rd2, %rd1;
	mul.wide.s32 	%rd3, %r1, 4;
	add.s64 	%rd4, %rd2, %rd3;
	st.global.u32 	[%rd4], %r1;
$L__BB1_2:
	ret;

}


// ===== COMPILED SASS (sm_100) =====

	.target	sm_100

	.elftype	@"ET_EXEC"


//--------------------- .note.nv.tkinfo           --------------------------
	.section	.note.nv.tkinfo,"",@"SHT_NOTE"
	.sectionflags	@"SHF_NOTE_NV_TKINFO"
	.tkinfo
        /*0018*/ 	.word	0x00000002
        /*0030*/ 	.string	""
        /*0030*/ 	.string	"ptxas"
        /*0030*/ 	.string	"Cuda compilation tools, release 13.0, V13.0.88"
        /*0030*/ 	.string	"Build cuda_13.0.r13.0/compiler.36424714_0"
        /*0030*/ 	.string	"-arch sm_100 -m 64 "



//--------------------- .note.nv.cuinfo           --------------------------
	.section	.note.nv.cuinfo,"",@"SHT_NOTE"
	.sectionflags	@"SHF_NOTE_NV_CUINFO"
        /*0018*/ 	.short	0x0002
        /*001a*/ 	.short	0x0064
        /*001c*/ 	.short	0x0082
	.zero		2


//--------------------- .nv.info                  --------------------------
	.section	.nv.info,"",@"SHT_CUDA_INFO"
	.align	4


	//----- nvinfo : EIATTR_REGCOUNT
	.align		4
        /*0000*/ 	.byte	0x04, 0x2f
        /*0002*/ 	.short	(.L_1 - .L_0)
	.align		4
.L_0:
        /*0004*/ 	.word	index@(_Z6kernelPii)
        /*0008*/ 	.word	0x00000016


	//----- nvinfo : EIATTR_FRAME_SIZE
	.align		4
.L_1:
        /*000c*/ 	.byte	0x04, 0x11
        /*000e*/ 	.short	(.L_3 - .L_2)
	.align		4
.L_2:
        /*0010*/ 	.word	index@(_Z6kernelPii)
        /*0014*/ 	.word	0x00000000


	//----- nvinfo : EIATTR_REGCOUNT
	.align		4
.L_3:
        /*0018*/ 	.byte	0x04, 0x2f
        /*001a*/ 	.short	(.L_5 - .L_4)
	.align		4
.L_4:
        /*001c*/ 	.word	index@(_Z10perfBuggedPi)
        /*0020*/ 	.word	0x00000008


	//----- nvinfo : EIATTR_FRAME_SIZE
	.align		4
.L_5:
        /*0024*/ 	.byte	0x04, 0x11
        /*0026*/ 	.short	(.L_7 - .L_6)
	.align		4
.L_6:
        /*0028*/ 	.word	index@(_Z10perfBuggedPi)
        /*002c*/ 	.word	0x00000000


	//----- nvinfo : EIATTR_MIN_STACK_SIZE
	.align		4
.L_7:
        /*0030*/ 	.byte	0x04, 0x12
        /*0032*/ 	.short	(.L_9 - .L_8)
	.align		4
.L_8:
        /*0034*/ 	.word	index@(_Z10perfBuggedPi)
        /*0038*/ 	.word	0x00000000


	//----- nvinfo : EIATTR_MIN_STACK_SIZE
	.align		4
.L_9:
        /*003c*/ 	.byte	0x04, 0x12
        /*003e*/ 	.short	(.L_11 - .L_10)
	.align		4
.L_10:
        /*0040*/ 	.word	index@(_Z6kernelPii)
        /*0044*/ 	.word	0x00000000
.L_11:


//--------------------- .nv.compat                --------------------------
	.section	.nv.compat,"",@"SHT_CUDA_COMPAT_INFO"
	.align	4
        /*0000*/ 	.byte	0x02, 0x09, 0x00, 0x00, 0x02, 0x02, 0x01, 0x00, 0x02, 0x05, 0x05, 0x00, 0x03, 0x07, 0x01, 0x01
        /*0010*/ 	.byte	0x02, 0x03, 0x00, 0x00, 0x02, 0x06, 0x01, 0x00, 0x04, 0x0b, 0x08, 0x00, 0x09, 0x00, 0x00, 0x00
        /*0020*/ 	.byte	0x00, 0x00, 0x00, 0x00


//--------------------- .nv.info._Z10perfBuggedPi --------------------------
	.section	.nv.info._Z10perfBuggedPi,"",@"SHT_CUDA_INFO"
	.sectionflags	@""
	.align	4


	//----- nvinfo : EIATTR_CUDA_API_VERSION
	.align		4
        /*0000*/ 	.byte	0x04, 0x37
        /*0002*/ 	.short	(.L_13 - .L_12)
.L_12:
        /*0004*/ 	.word	0x00000082


	//----- nvinfo : EIATTR_KPARAM_INFO
	.align		4
.L_13:
        /*0008*/ 	.byte	0x04, 0x17
        /*000a*/ 	.short	(.L_15 - .L_14)
.L_14:
        /*000c*/ 	.word	0x00000000
        /*0010*/ 	.short	0x0000
        /*0012*/ 	.short	0x0000
        /*0014*/ 	.byte	0x00, 0xf5, 0x21, 0x00


	//----- nvinfo : EIATTR_SPARSE_MMA_MASK
	.align		4
.L_15:
        /*0018*/ 	.byte	0x03, 0x50
        /*001a*/ 	.short	0x0000


	//----- nvinfo : EIATTR_MAXREG_COUNT
	.align		4
        /*001c*/ 	.byte	0x03, 0x1b
        /*001e*/ 	.short	0x00ff


	//----- nvinfo : EIATTR_MERCURY_ISA_VERSION
	.align		4
        /*0020*/ 	.byte	0x03, 0x5f
        /*0022*/ 	.short	0x0101


	//----- nvinfo : EIATTR_VRC_CTA_INIT_COUNT
	.align		4
        /*0024*/ 	.byte	0x02, 0x4a
	.zero		1
	.zero		1


	//----- nvinfo : EIATTR_EXIT_INSTR_OFFSETS
	.align		4
        /*0028*/ 	.byte	0x04, 0x1c
        /*002a*/ 	.short	(.L_17 - .L_16)


	//   ....[0]....
.L_16:
        /*002c*/ 	.word	0x00000060


	//   ....[1]....
        /*0030*/ 	.word	0x000000b0


	//----- nvinfo : EIATTR_CBANK_PARAM_SIZE
	.align		4
.L_17:
        /*0034*/ 	.byte	0x03, 0x19
        /*0036*/ 	.short	0x0008


	//----- nvinfo : EIATTR_PARAM_CBANK
	.align		4
        /*0038*/ 	.byte	0x04, 0x0a
        /*003a*/ 	.short	(.L_19 - .L_18)
	.align		4
.L_18:
        /*003c*/ 	.word	index@(.nv.constant0._Z10perfBuggedPi)
        /*0040*/ 	.short	0x0380
        /*0042*/ 	.short	0x0008


	//----- nvinfo : EIATTR_SW_WAR
	.align		4
.L_19:
        /*0044*/ 	.byte	0x04, 0x36
        /*0046*/ 	.short	(.L_21 - .L_20)
.L_20:
        /*0048*/ 	.word	0x00000008
.L_21:


//--------------------- .nv.info._Z6kernelPii     --------------------------
	.section	.nv.info._Z6kernelPii,"",@"SHT_CUDA_INFO"
	.sectionflags	@""
	.align	4


	//----- nvinfo : EIATTR_CUDA_API_VERSION
	.align		4
        /*0000*/ 	.byte	0x04, 0x37
        /*0002*/ 	.short	(.L_23 - .L_22)
.L_22:
        /*0004*/ 	.word	0x00000082


	//----- nvinfo : EIATTR_KPARAM_INFO
	.align		4
.L_23:
        /*0008*/ 	.byte	0x04, 0x17
        /*000a*/ 	.short	(.L_25 - .L_24)
.L_24:
        /*000c*/ 	.word	0x00000000
        /*0010*/ 	.short	0x0001
        /*0012*/ 	.short	0x0008
        /*0014*/ 	.byte	0x00, 0xf0, 0x11, 0x00


	//----- nvinfo : EIATTR_KPARAM_INFO
	.align		4
.L_25:
        /*0018*/ 	.byte	0x04, 0x17
        /*001a*/ 	.short	(.L_27 - .L_26)
.L_26:
        /*001c*/ 	.word	0x00000000
        /*0020*/ 	.short	0x0000
        /*0022*/ 	.short	0x0000
        /*0024*/ 	.byte	0x00, 0xf5, 0x21, 0x00


	//----- nvinfo : EIATTR_SPARSE_MMA_MASK
	.align		4
.L_27:
        /*0028*/ 	.byte	0x03, 0x50
        /*002a*/ 	.short	0x0000


	//----- nvinfo : EIATTR_MAXREG_COUNT
	.align		4
        /*002c*/ 	.byte	0x03, 0x1b
        /*002e*/ 	.short	0x00ff


	//----- nvinfo : EIATTR_MERCURY_ISA_VERSION
	.align		4
        /*0030*/ 	.byte	0x03, 0x5f
        /*0032*/ 	.short	0x0101


	//----- nvinfo : EIATTR_VRC_CTA_INIT_COUNT
	.align		4
        /*0034*/ 	.byte	0x02, 0x4a
	.zero		1
	.zero		1


	//----- nvinfo : EIATTR_EXIT_INSTR_OFFSETS
	.align		4
        /*0038*/ 	.byte	0x04, 0x1c
        /*003a*/ 	.short	(.L_29 - .L_28)


	//   ....[0]....
.L_28:
        /*003c*/ 	.word	0x00000090


	//   ....[1]....
        /*0040*/ 	.word	0x00000340


	//   ....[2]....
        /*0044*/ 	.word	0x00000430


	//----- nvinfo : EIATTR_CRS_STACK_SIZE
	.align		4
.L_29:
        /*0048*/ 	.byte	0x04, 0x1e
        /*004a*/ 	.short	(.L_31 - .L_30)
.L_30:
        /*004c*/ 	.word	0x00000000


	//----- nvinfo : EIATTR_CBANK_PARAM_SIZE
	.align		4
.L_31:
        /*0050*/ 	.byte	0x03, 0x19
        /*0052*/ 	.short	0x000c


	//----- nvinfo : EIATTR_PARAM_CBANK
	.align		4
        /*0054*/ 	.byte	0x04, 0x0a
        /*0056*/ 	.short	(.L_33 - .L_32)
	.align		4
.L_32:
        /*0058*/ 	.word	index@(.nv.constant0._Z6kernelPii)
        /*005c*/ 	.short	0x0380
        /*005e*/ 	.short	0x000c


	//----- nvinfo : EIATTR_SW_WAR
	.align		4
.L_33:
        /*0060*/ 	.byte	0x04, 0x36
        /*0062*/ 	.short	(.L_35 - .L_34)
.L_34:
        /*0064*/ 	.word	0x00000008
.L_35:


//--------------------- .nv.callgraph             --------------------------
	.section	.nv.callgraph,"",@"SHT_CUDA_CALLGRAPH"
	.align	4
	.sectionentsize	8
	.align		4
        /*0000*/ 	.word	0x00000000
	.align		4
        /*0004*/ 	.word	0xffffffff
	.align		4
        /*0008*/ 	.word	0x00000000
	.align		4
        /*000c*/ 	.word	0xfffffffe
	.align		4
        /*0010*/ 	.word	0x00000000
	.align		4
        /*0014*/ 	.word	0xfffffffd
	.align		4
        /*0018*/ 	.word	0x00000000
	.align		4
        /*001c*/ 	.word	0xfffffffc


//--------------------- .text._Z10perfBuggedPi    --------------------------
	.section	.text._Z10perfBuggedPi,"ax",@progbits
	.align	128
        .global         _Z10perfBuggedPi
        .type           _Z10perfBuggedPi,@function
        .size           _Z10perfBuggedPi,(.L_x_6 - _Z10perfBuggedPi)
        .other          _Z10perfBuggedPi,@"STO_CUDA_ENTRY STV_DEFAULT"
_Z10perfBuggedPi:
.text._Z10perfBuggedPi:
[----:B------:R-:W-:Y:S01]  /*0000*/  LDC R1, c[0x0][0x37c] ;  /* 0x0000df00ff017b82 */ /* 0x000fe20000000800 */
[----:B------:R-:W0:Y:S07]  /*0010*/  S2R R0, SR_TID.X ;  /* 0x0000000000007919 */ /* 0x000e2e0000002100 */
[----:B------:R-:W0:Y:S08]  /*0020*/  S2UR UR4, SR_CTAID.X ;  /* 0x00000000000479c3 */ /* 0x000e300000002500 */
[----:B------:R-:W0:Y:S02]  /*0030*/  LDC R5, c[0x0][0x360] ;  /* 0x0000d800ff057b82 */ /* 0x000e240000000800 */
[----:B0-----:R-:W-:-:S05]  /*0040*/  IMAD R5, R5, UR4, R0 ;  /* 0x0000000405057c24 */ /* 0x001fca000f8e0200 */
[----:B------:R-:W-:-:S13]  /*0050*/  ISETP.GT.AND P0, PT, R5, 0x270f, PT ;  /* 0x0000270f0500780c */ /* 0x000fda0003f04270 */
[----:B------:R-:W-:Y:S05]  /*0060*/  @P0 EXIT ;  /* 0x000000000000094d */ /* 0x000fea0003800000 */
[----:B------:R-:W0:Y:S01]  /*0070*/  LDC.64 R2, c[0x0][0x380] ;  /* 0x0000e000ff027b82 */ /* 0x000e220000000a00 */
[----:B------:R-:W1:Y:S01]  /*0080*/  LDCU.64 UR4, c[0x0][0x358] ;  /* 0x00006b00ff0477ac */ /* 0x000e620008000a00 */
[----:B0-----:R-:W-:-:S05]  /*0090*/  IMAD.WIDE R2, R5, 0x4, R2 ;  /* 0x0000000405027825 */ /* 0x001fca00078e0202 */
[----:B-1----:R-:W-:Y:S01]  /*00a0*/  STG.E desc[UR4][R2.64], R5 ;  /* 0x0000000502007986 */ /* 0x002fe2000c101904 */
[----:B------:R-:W-:Y:S05]  /*00b0*/  EXIT ;  /* 0x000000000000794d */ /* 0x000fea0003800000 */
.L_x_0:
[----:B------:R-:W-:-:S00]  /*00c0*/  BRA `(.L_x_0) ;  /* 0xfffffffc00fc7947 */ /* 0x000fc0000383ffff */
[----:B------:R-:W-:-:S00]  /*00d0*/  NOP ;  /* 0x0000000000007918 */ /* 0x000fc00000000000 */
        /* <DEDUP_REMOVED lines=10> */
.L_x_6:


//--------------------- .text._Z6kernelPii        --------------------------
	.section	.text._Z6kernelPii,"ax",@progbits
	.align	128
        .global         _Z6kernelPii
        .type           _Z6kernelPii,@function
        .size           _Z6kernelPii,(.L_x_7 - _Z6kernelPii)
        .other          _Z6kernelPii,@"STO_CUDA_ENTRY STV_DEFAULT"
_Z6kernelPii:
.text._Z6kernelPii:
[----:B------:R-:W-:Y:S01]  /*0000*/  LDC R1, c[0x0][0x37c] ;  /* 0x0000df00ff017b82 */ /* 0x000fe20000000800 */
[----:B------:R-:W0:Y:S07]  /*0010*/  S2R R5, SR_TID.X ;  /* 0x0000000000057919 */ /* 0x000e2e0000002100 */
[----:B------:R-:W0:Y:S01]  /*0020*/  S2UR UR4, SR_CTAID.X ;  /* 0x00000000000479c3 */ /* 0x000e220000002500 */
[----:B------:R-:W1:Y:S07]  /*0030*/  LDCU UR6, c[0x0][0x388] ;  /* 0x00007100ff0677ac */ /* 0x000e6e0008000800 */
[----:B------:R-:W0:Y:S01]  /*0040*/  LDC R0, c[0x0][0x360] ;  /* 0x0000d800ff007b82 */ /* 0x000e220000000800 */
[----:B------:R-:W2:Y:S01]  /*0050*/  LDCU UR5, c[0x0][0x370] ;  /* 0x00006e00ff0577ac */ /* 0x000ea20008000800 */
[----:B0-----:R-:W-:-:S02]  /*0060*/  IMAD R5, R0, UR4, R5 ;  /* 0x0000000400057c24 */ /* 0x001fc4000f8e0205 */
[----:B--2---:R-:W-:-:S03]  /*0070*/  IMAD R0, R0, UR5, RZ ;  /* 0x0000000500007c24 */ /* 0x004fc6000f8e02ff */
[----:B-1----:R-:W-:-:S13]  /*0080*/  ISETP.GE.AND P0, PT, R5, UR6, PT ;  /* 0x0000000605007c0c */ /* 0x002fda000bf06270 */
[----:B------:R-:W-:Y:S05]  /*0090*/  @P0 EXIT ;  /* 0x000000000000094d */ /* 0x000fea0003800000 */
[----:B------:R-:W0:Y:S01]  /*00a0*/  I2F.U32.RP R8, R0 ;  /* 0x0000000000087306 */ /* 0x000e220000209000 */
[C---:B------:R-:W-:Y:S01]  /*00b0*/  IADD3 R4, PT, PT, R0.reuse, R5, RZ ;  /* 0x0000000500047210 */ /* 0x040fe20007ffe0ff */
[----:B------:R-:W-:Y:S01]  /*00c0*/  IMAD.MOV R9, RZ, RZ, -R0 ;  /* 0x000000ffff097224 */ /* 0x000fe200078e0a00 */
[----:B------:R-:W-:Y:S01]  /*00d0*/  ISETP.NE.U32.AND P2, PT, R0, RZ, PT ;  /* 0x000000ff0000720c */ /* 0x000fe20003f45070 */
[----:B------:R-:W1:Y:S01]  /*00e0*/  LDCU.64 UR4, c[0x0][0x358] ;  /* 0x00006b00ff0477ac */ /* 0x000e620008000a00 */
[C---:B------:R-:W-:Y:S01]  /*00f0*/  ISETP.GE.AND P0, PT, R4.reuse, UR6, PT ;  /* 0x0000000604007c0c */ /* 0x040fe2000bf06270 */
[----:B------:R-:W-:Y:S01]  /*0100*/  BSSY.RECONVERGENT B0, `(.L_x_1) ;  /* 0x0000023000007945 */ /* 0x000fe20003800200 */
[----:B------:R-:W-:Y:S02]  /*0110*/  VIMNMX R7, PT, PT, R4, UR6, !PT ;  /* 0x0000000604077c48 */ /* 0x000fe4000ffe0100 */
[----:B------:R-:W-:-:S04]  /*0120*/  SEL R6, RZ, 0x1, P0 ;  /* 0x00000001ff067807 */ /* 0x000fc80000000000 */
[----:B------:R-:W-:Y:S01]  /*0130*/  IADD3 R7, PT, PT, R7, -R4, -R6 ;  /* 0x8000000407077210 */ /* 0x000fe20007ffe806 */
[----:B0-----:R-:W0:Y:S02]  /*0140*/  MUFU.RCP R8, R8 ;  /* 0x0000000800087308 */ /* 0x001e240000001000 */
[----:B0-----:R-:W-:-:S06]  /*0150*/  VIADD R2, R8, 0xffffffe ;  /* 0x0ffffffe08027836 */ /* 0x001fcc0000000000 */
[----:B------:R0:W2:Y:S02]  /*0160*/  F2I.FTZ.U32.TRUNC.NTZ R3, R2 ;  /* 0x0000000200037305 */ /* 0x0000a4000021f000 */
[----:B0-----:R-:W-:Y:S02]  /*0170*/  IMAD.MOV.U32 R2, RZ, RZ, RZ ;  /* 0x000000ffff027224 */ /* 0x001fe400078e00ff */
[----:B--2---:R-:W-:-:S04]  /*0180*/  IMAD R9, R9, R3, RZ ;  /* 0x0000000309097224 */ /* 0x004fc800078e02ff */
[----:B------:R-:W-:-:S06]  /*0190*/  IMAD.HI.U32 R8, R3, R9, R2 ;  /* 0x0000000903087227 */ /* 0x000fcc00078e0002 */
[----:B------:R-:W-:-:S05]  /*01a0*/  IMAD.HI.U32 R9, R8, R7, RZ ;  /* 0x0000000708097227 */ /* 0x000fca00078e00ff */
[----:B------:R-:W-:-:S05]  /*01b0*/  IADD3 R2, PT, PT, -R9, RZ, RZ ;  /* 0x000000ff09027210 */ /* 0x000fca0007ffe1ff */
[----:B------:R-:W-:Y:S02]  /*01c0*/  IMAD R7, R0, R2, R7 ;  /* 0x0000000200077224 */ /* 0x000fe400078e0207 */
[----:B------:R-:W0:Y:S03]  /*01d0*/  LDC.64 R2, c[0x0][0x380] ;  /* 0x0000e000ff027b82 */ /* 0x000e260000000a00 */
[----:B------:R-:W-:-:S13]  /*01e0*/  ISETP.GE.U32.AND P0, PT, R7, R0, PT ;  /* 0x000000000700720c */ /* 0x000fda0003f06070 */
[----:B------:R-:W-:Y:S01]  /*01f0*/  @P0 IMAD.IADD R7, R7, 0x1, -R0 ;  /* 0x0000000107070824 */ /* 0x000fe200078e0a00 */
[----:B------:R-:W-:-:S04]  /*0200*/  @P0 IADD3 R9, PT, PT, R9, 0x1, RZ ;  /* 0x0000000109090810 */ /* 0x000fc80007ffe0ff */
[----:B------:R-:W-:-:S13]  /*0210*/  ISETP.GE.U32.AND P1, PT, R7, R0, PT ;  /* 0x000000000700720c */ /* 0x000fda0003f26070 */
[----:B------:R-:W-:Y:S01]  /*0220*/  @P1 VIADD R9, R9, 0x1 ;  /* 0x0000000109091836 */ /* 0x000fe20000000000 */
[----:B------:R-:W-:-:S04]  /*0230*/  @!P2 LOP3.LUT R9, RZ, R0, RZ, 0x33, !PT ;  /* 0x00000000ff09a212 */ /* 0x000fc800078e33ff */
[----:B------:R-:W-:-:S04]  /*0240*/  IADD3 R4, PT, PT, R6, R9, RZ ;  /* 0x0000000906047210 */ /* 0x000fc80007ffe0ff */
[C---:B------:R-:W-:Y:S02]  /*0250*/  LOP3.LUT R6, R4.reuse, 0x3, RZ, 0xc0, !PT ;  /* 0x0000000304067812 */ /* 0x040fe400078ec0ff */
[----:B------:R-:W-:Y:S02]  /*0260*/  ISETP.GE.U32.AND P1, PT, R4, 0x3, PT ;  /* 0x000000030400780c */ /* 0x000fe40003f26070 */
[----:B------:R-:W-:-:S13]  /*0270*/  ISETP.NE.AND P0, PT, R6, 0x3, PT ;  /* 0x000000030600780c */ /* 0x000fda0003f05270 */
[----:B01----:R-:W-:Y:S05]  /*0280*/  @!P0 BRA `(.L_x_2) ;  /* 0x0000000000288947 */ /* 0x003fea0003800000 */
[----:B------:R-:W0:Y:S01]  /*0290*/  LDC.64 R8, c[0x0][0x380] ;  /* 0x0000e000ff087b82 */ /* 0x000e220000000a00 */
[----:B------:R-:W-:-:S05]  /*02a0*/  VIADD R4, R4, 0x1 ;  /* 0x0000000104047836 */ /* 0x000fca0000000000 */
[----:B------:R-:W-:-:S04]  /*02b0*/  LOP3.LUT R4, R4, 0x3, RZ, 0xc0, !PT ;  /* 0x0000000304047812 */ /* 0x000fc800078ec0ff */
[----:B------:R-:W-:-:S07]  /*02c0*/  IADD3 R4, PT, PT, -R4, RZ, RZ ;  /* 0x000000ff04047210 */ /* 0x000fce0007ffe1ff */
.L_x_3:
[----:B------:R-:W-:Y:S02]  /*02d0*/  VIADD R4, R4, 0x1 ;  /* 0x0000000104047836 */ /* 0x000fe40000000000 */
[----:B0-----:R-:W-:-:S03]  /*02e0*/  IMAD.WIDE R6, R5, 0x4, R8 ;  /* 0x0000000405067825 */ /* 0x001fc600078e0208 */
[----:B------:R-:W-:Y:S02]  /*02f0*/  ISETP.NE.AND P0, PT, R4, RZ, PT ;  /* 0x000000ff0400720c */ /* 0x000fe40003f05270 */
[----:B------:R0:W-:Y:S02]  /*0300*/  STG.E desc[UR4][R6.64], R5 ;  /* 0x0000000506007986 */ /* 0x0001e4000c101904 */
[----:B0-----:R-:W-:-:S09]  /*0310*/  IADD3 R5, PT, PT, R0, R5, RZ ;  /* 0x0000000500057210 */ /* 0x001fd20007ffe0ff */
[----:B------:R-:W-:Y:S05]  /*0320*/  @P0 BRA `(.L_x_3) ;  /* 0xfffffffc00e80947 */ /* 0x000fea000383ffff */
.L_x_2:
[----:B------:R-:W-:Y:S05]  /*0330*/  BSYNC.RECONVERGENT B0 ;  /* 0x0000000000007941 */ /* 0x000fea0003800200 */
.L_x_1:
[----:B------:R-:W-:Y:S05]  /*0340*/  @!P1 EXIT ;  /* 0x000000000000994d */ /* 0x000fea0003800000 */
.L_x_4:
[----:B------:R-:W-:-:S04]  /*0350*/  IMAD.WIDE R12, R5, 0x4, R2 ;  /* 0x00000004050c7825 */ /* 0x000fc800078e0202 */
[C---:B------:R-:W-:Y:S01]  /*0360*/  IMAD.IADD R19, R0.reuse, 0x1, R5 ;  /* 0x0000000100137824 */ /* 0x040fe200078e0205 */
[----:B------:R0:W-:Y:S01]  /*0370*/  STG.E desc[UR4][R12.64], R5 ;  /* 0x000000050c007986 */ /* 0x0001e2000c101904 */
[----:B------:R-:W-:-:S03]  /*0380*/  IMAD.WIDE R6, R0, 0x4, R12 ;  /* 0x0000000400067825 */ /* 0x000fc600078e020c */
[C---:B------:R-:W-:Y:S02]  /*0390*/  IADD3 R15, PT, PT, R0.reuse, R19, RZ ;  /* 0x00000013000f7210 */ /* 0x040fe40007ffe0ff */
[----:B------:R1:W-:Y:S01]  /*03a0*/  STG.E desc[UR4][R6.64], R19 ;  /* 0x0000001306007986 */ /* 0x0003e2000c101904 */
[----:B------:R-:W-:-:S04]  /*03b0*/  IMAD.WIDE R8, R0, 0x4, R6 ;  /* 0x0000000400087825 */ /* 0x000fc800078e0206 */
[C---:B------:R-:W-:Y:S01]  /*03c0*/  IMAD.IADD R17, R0.reuse, 0x1, R15 ;  /* 0x0000000100117824 */ /* 0x040fe200078e020f */
[----:B------:R1:W-:Y:S01]  /*03d0*/  STG.E desc[UR4][R8.64], R15 ;  /* 0x0000000f08007986 */ /* 0x0003e2000c101904 */
[----:B------:R-:W-:-:S03]  /*03e0*/  IMAD.WIDE R10, R0, 0x4, R8 ;  /* 0x00000004000a7825 */ /* 0x000fc600078e0208 */
[----:B0-----:R-:W-:Y:S02]  /*03f0*/  IADD3 R5, PT, PT, R0, R17, RZ ;  /* 0x0000001100057210 */ /* 0x001fe40007ffe0ff */
[----:B------:R1:W-:Y:S02]  /*0400*/  STG.E desc[UR4][R10.64], R17 ;  /* 0x000000110a007986 */ /* 0x0003e4000c101904 */
[----:B------:R-:W-:-:S13]  /*0410*/  ISETP.GE.AND P0, PT, R5, UR6, PT ;  /* 0x0000000605007c0c */ /* 0x000fda000bf06270 */
[----:B-1----:R-:W-:Y:S05]  /*0420*/  @!P0 BRA `(.L_x_4) ;  /* 0xfffffffc00c88947 */ /* 0x002fea000383ffff */
[----:B------:R-:W-:Y:S05]  /*0430*/  EXIT ;  /* 0x000000000000794d */ /* 0x000fea0003800000 */
.L_x_5:
        /* <DEDUP_REMOVED lines=12> */
.L_x_7:


//--------------------- .nv.shared.reserved.0     --------------------------
	.section	.nv.shared.reserved.0,"aw",@nobits
	.weak		__nv_reservedSMEM_offset_0_alias
	.size		__nv_reservedSMEM_offset_0_alias, 0, 64
	.other		__nv_reservedSMEM_offset_0_alias,@"STO_CUDA_RESERVED_SHARED STV_DEFAULT"
__nv_reservedSMEM_offset_0_alias:
	.zero		0
	.zero		64


//--------------------- .nv.constant0._Z10perfBuggedPi --------------------------
	.section	.nv.constant0._Z10perfBuggedPi,"a",@progbits
	.sectionflags	@""
	.align	4
.nv.constant0._Z10perfBuggedPi:
	.zero		904


//--------------------- .nv.constant0._Z6kernelPii --------------------------
	.section	.nv.constant0._Z6kernelPii,"a",@progbits
	.sectionflags	@""
	.align	4
.nv.constant0._Z6kernelPii:
	.zero		908


//--------------------- SYMBOLS --------------------------

	.type		.nv.reservedSmem.offset0,@object
	.size		.nv.reservedSmem.offset0,0x4
